	.headerflags	@"EF_CUDA_TEXMODE_UNIFIED EF_CUDA_64BIT_ADDRESS EF_CUDA_ACCELERATORS EF_CUDA_SM90 EF_CUDA_VIRTUAL_SM(EF_CUDA_SM90)"
	.elftype	@"ET_EXEC"


//--------------------- .nv.info                  --------------------------
	.section	.nv.info,"",@"SHT_CUDA_INFO"
	.align	4


	//----- nvinfo : EIATTR_REGCOUNT
	.align		4
        /*0000*/ 	.byte	0x04, 0x2f
        /*0002*/ 	.short	(.L_1 - .L_0)
	.align		4
.L_0:
        /*0004*/ 	.word	index@(triton_per_fused_abs_mean_sub_16)
        /*0008*/ 	.word	0x00000015


	//----- nvinfo : EIATTR_MIN_STACK_SIZE
	.align		4
.L_1:
        /*000c*/ 	.byte	0x04, 0x12
        /*000e*/ 	.short	(.L_3 - .L_2)
	.align		4
.L_2:
        /*0010*/ 	.word	index@(triton_per_fused_abs_mean_sub_16)
        /*0014*/ 	.word	0x00000000


	//----- nvinfo : EIATTR_FRAME_SIZE
	.align		4
.L_3:
        /*0018*/ 	.byte	0x04, 0x11
        /*001a*/ 	.short	(.L_5 - .L_4)
	.align		4
.L_4:
        /*001c*/ 	.word	index@(triton_per_fused_abs_mean_sub_16)
        /*0020*/ 	.word	0x00000000


	//----- nvinfo : EIATTR_MIN_STACK_SIZE
	.align		4
.L_5:
        /*0024*/ 	.byte	0x04, 0x12
        /*0026*/ 	.short	(.L_7 - .L_6)
	.align		4
.L_6:
        /*0028*/ 	.word	index@(triton_per_fused_abs_mean_sub_16)
        /*002c*/ 	.word	0x00000000
.L_7:


//--------------------- .nv.info.triton_per_fused_abs_mean_sub_16 --------------------------
	.section	.nv.info.triton_per_fused_abs_mean_sub_16,"",@"SHT_CUDA_INFO"
	.sectionflags	@""
	.align	4


	//----- nvinfo : EIATTR_CUDA_API_VERSION
	.align		4
        /*0000*/ 	.byte	0x04, 0x37
        /*0002*/ 	.short	(.L_9 - .L_8)
.L_8:
        /*0004*/ 	.word	0x0000007c


	//----- nvinfo : EIATTR_KPARAM_INFO
	.align		4
.L_9:
        /*0008*/ 	.byte	0x04, 0x17
        /*000a*/ 	.short	(.L_11 - .L_10)
.L_10:
        /*000c*/ 	.word	0x00000000
        /*0010*/ 	.short	0x0003
        /*0012*/ 	.short	0x0014
        /*0014*/ 	.byte	0x00, 0xf0, 0x11, 0x00


	//----- nvinfo : EIATTR_KPARAM_INFO
	.align		4
.L_11:
        /*0018*/ 	.byte	0x04, 0x17
        /*001a*/ 	.short	(.L_13 - .L_12)
.L_12:
        /*001c*/ 	.word	0x00000000
        /*0020*/ 	.short	0x0002
        /*0022*/ 	.short	0x0010
        /*0024*/ 	.byte	0x00, 0xf0, 0x11, 0x00


	//----- nvinfo : EIATTR_KPARAM_INFO
	.align		4
.L_13:
        /*0028*/ 	.byte	0x04, 0x17
        /*002a*/ 	.short	(.L_15 - .L_14)
.L_14:
        /*002c*/ 	.word	0x00000000
        /*0030*/ 	.short	0x0001
        /*0032*/ 	.short	0x0008
        /*0034*/ 	.byte	0x00, 0xf4, 0x21, 0x00


	//----- nvinfo : EIATTR_KPARAM_INFO
	.align		4
.L_15:
        /*0038*/ 	.byte	0x04, 0x17
        /*003a*/ 	.short	(.L_17 - .L_16)
.L_16:
        /*003c*/ 	.word	0x00000000
        /*0040*/ 	.short	0x0000
        /*0042*/ 	.short	0x0000
        /*0044*/ 	.byte	0x00, 0xf4, 0x21, 0x00


	//----- nvinfo : EIATTR_SPARSE_MMA_MASK
	.align		4
.L_17:
        /*0048*/ 	.byte	0x03, 0x50
        /*004a*/ 	.short	0x0000


	//----- nvinfo : EIATTR_MAXREG_COUNT
	.align		4
        /*004c*/ 	.byte	0x03, 0x1b
        /*004e*/ 	.short	0x00ff


	//----- nvinfo : EIATTR_COOP_GROUP_MASK_REGIDS
	.align		4
        /*0050*/ 	.byte	0x04, 0x29
        /*0052*/ 	.short	(.L_19 - .L_18)


	//   ....[0]....
.L_18:
        /*0054*/ 	.word	0xffffffff


	//   ....[1]....
        /*0058*/ 	.word	0xffffffff


	//   ....[2]....
        /*005c*/ 	.word	0xffffffff


	//   ....[3]....
        /*0060*/ 	.word	0xffffffff


	//   ....[4]....
        /*0064*/ 	.word	0xffffffff


	//   ....[5]....
        /*0068*/ 	.word	0xffffffff


	//   ....[6]....
        /*006c*/ 	.word	0xffffffff


	//   ....[7]....
        /*0070*/ 	.word	0xffffffff


	//   ....[8]....
        /*0074*/ 	.word	0xffffffff


	//   ....[9]....
        /*0078*/ 	.word	0xffffffff


	//   ....[10]....
        /*007c*/ 	.word	0xffffffff


	//----- nvinfo : EIATTR_COOP_GROUP_INSTR_OFFSETS
	.align		4
.L_19:
        /*0080*/ 	.byte	0x04, 0x28
        /*0082*/ 	.short	(.L_21 - .L_20)


	//   ....[0]....
.L_20:
        /*0084*/ 	.word	0x00000290


	//   ....[1]....
        /*0088*/ 	.word	0x000002a0


	//   ....[2]....
        /*008c*/ 	.word	0x000002b0


	//   ....[3]....
        /*0090*/ 	.word	0x000002c0


	//   ....[4]....
        /*0094*/ 	.word	0x00000310


	//   ....[5]....
        /*0098*/ 	.word	0x00000320


	//   ....[6]....
        /*009c*/ 	.word	0x00000330


	//   ....[7]....
        /*00a0*/ 	.word	0x00000340


	//   ....[8]....
        /*00a4*/ 	.word	0x00000460


	//   ....[9]....
        /*00a8*/ 	.word	0x00000480


	//   ....[10]....
        /*00ac*/ 	.word	0x000004b0


	//----- nvinfo : EIATTR_EXIT_INSTR_OFFSETS
	.align		4
.L_21:
        /*00b0*/ 	.byte	0x04, 0x1c
        /*00b2*/ 	.short	(.L_23 - .L_22)


	//   ....[0]....
.L_22:
        /*00b4*/ 	.word	0x000005e0


	//   ....[1]....
        /*00b8*/ 	.word	0x00000630


	//----- nvinfo : EIATTR_REQNTID
	.align		4
.L_23:
        /*00bc*/ 	.byte	0x04, 0x10
        /*00be*/ 	.short	(.L_25 - .L_24)
.L_24:
        /*00c0*/ 	.word	0x00000100
        /*00c4*/ 	.word	0x00000001
        /*00c8*/ 	.word	0x00000001


	//----- nvinfo : EIATTR_CBANK_PARAM_SIZE
	.align		4
.L_25:
        /*00cc*/ 	.byte	0x03, 0x19
        /*00ce*/ 	.short	0x0018


	//----- nvinfo : EIATTR_PARAM_CBANK
	.align		4
        /*00d0*/ 	.byte	0x04, 0x0a
        /*00d2*/ 	.short	(.L_27 - .L_26)
	.align		4
.L_26:
        /*00d4*/ 	.word	index@(.nv.constant0.triton_per_fused_abs_mean_sub_16)
        /*00d8*/ 	.short	0x0210
        /*00da*/ 	.short	0x0018


	//----- nvinfo : EIATTR_SW_WAR
	.align		4
.L_27:
        /*00dc*/ 	.byte	0x04, 0x36
        /*00de*/ 	.short	(.L_29 - .L_28)
.L_28:
        /*00e0*/ 	.word	0x00000008
.L_29:


//--------------------- .nv.callgraph             --------------------------
	.section	.nv.callgraph,"",@"SHT_CUDA_CALLGRAPH"
	.align	4
	.sectionentsize	8
	.align		4
        /*0000*/ 	.word	0x00000000
	.align		4
        /*0004*/ 	.word	0xffffffff
	.align		4
        /*0008*/ 	.word	0x00000000
	.align		4
        /*000c*/ 	.word	0xfffffffe
	.align		4
        /*0010*/ 	.word	0x00000000
	.align		4
        /*0014*/ 	.word	0xfffffffd
	.align		4
        /*0018*/ 	.word	0x00000000
	.align		4
        /*001c*/ 	.word	0xfffffffc


//--------------------- .text.triton_per_fused_abs_mean_sub_16 --------------------------
	.section	.text.triton_per_fused_abs_mean_sub_16,"ax",@progbits
	.sectionflags	@"SHF_BARRIERS=1"
	.align	128
        .global         triton_per_fused_abs_mean_sub_16
        .type           triton_per_fused_abs_mean_sub_16,@function
        .size           triton_per_fused_abs_mean_sub_16,(.L_x_1 - triton_per_fused_abs_mean_sub_16)
        .other          triton_per_fused_abs_mean_sub_16,@"STO_CUDA_ENTRY STV_DEFAULT"
triton_per_fused_abs_mean_sub_16:
.text.triton_per_fused_abs_mean_sub_16:
[----:B------:R-:W0:Y:S02]  /*0000*/  LDC R1, c[0x0][0x28] ;  /* 0x00000a00ff017b82 */ /* 0x000e240000000800 */
[----:B------:R-:W1:Y:S01]  /*0010*/  S2R R0, SR_TID.X ;  /* 0x0000000000007919 */ /* 0x000e620000002100 */
[----:B------:R-:W2:Y:S01]  /*0020*/  LDC.64 R16, c[0x0][0x210] ;  /* 0x00008400ff107b82 */ /* 0x000ea20000000a00 */
[----:B------:R-:W-:Y:S02]  /*0030*/  CS2R R8, SRZ ;  /* 0x0000000000087805 */ /* 0x000fe4000001ff00 */
[----:B------:R-:W-:Y:S01]  /*0040*/  CS2R R10, SRZ ;  /* 0x00000000000a7805 */ /* 0x000fe2000001ff00 */
[----:B------:R-:W3:Y:S01]  /*0050*/  S2R R3, SR_CTAID.X ;  /* 0x0000000000037919 */ /* 0x000ee20000002500 */
[----:B------:R-:W-:Y:S01]  /*0060*/  ULDC.64 UR6, c[0x0][0x208] ;  /* 0x0000820000067ab9 */ /* 0x000fe20000000a00 */
[C---:B-1----:R-:W-:Y:S02]  /*0070*/  IMAD.SHL.U32 R4, R0.reuse, 0x8, RZ ;  /* 0x0000000800047824 */ /* 0x042fe400078e00ff */
[----:B------:R-:W-:Y:S02]  /*0080*/  IMAD.SHL.U32 R2, R0, 0x4, RZ ;  /* 0x0000000400027824 */ /* 0x000fe400078e00ff */
[----:B---3--:R-:W-:Y:S01]  /*0090*/  IMAD.SHL.U32 R3, R3, 0x20, RZ ;  /* 0x0000002003037824 */ /* 0x008fe200078e00ff */
[----:B------:R-:W-:-:S04]  /*00a0*/  LOP3.LUT R5, R4, 0x7c0, RZ, 0xc0, !PT ;  /* 0x000007c004057812 */ /* 0x000fc800078ec0ff */
[----:B------:R-:W-:-:S04]  /*00b0*/  LOP3.LUT R4, R3, 0x1c, R2, 0xf8, !PT ;  /* 0x0000001c03047812 */ /* 0x000fc800078ef802 */
[C---:B------:R-:W-:Y:S01]  /*00c0*/  ISETP.GE.AND P0, PT, R4.reuse, 0x40, PT ;  /* 0x000000400400780c */ /* 0x040fe20003f06270 */
[----:B------:R-:W-:-:S04]  /*00d0*/  IMAD.IADD R5, R4, 0x1, R5 ;  /* 0x0000000104057824 */ /* 0x000fc800078e0205 */
[C---:B------:R-:W-:Y:S02]  /*00e0*/  VIADD R7, R5.reuse, 0x800 ;  /* 0x0000080005077836 */ /* 0x040fe40000000000 */
[----:B--2---:R-:W-:Y:S01]  /*00f0*/  IMAD.WIDE R14, R5, 0x4, R16 ;  /* 0x00000004050e7825 */ /* 0x004fe200078e0210 */
[----:B------:R-:W-:-:S03]  /*0100*/  CS2R R4, SRZ ;  /* 0x0000000000047805 */ /* 0x000fc6000001ff00 */
[----:B------:R-:W-:Y:S01]  /*0110*/  IMAD.WIDE R16, R7, 0x4, R16 ;  /* 0x0000000407107825 */ /* 0x000fe200078e0210 */
[----:B------:R-:W-:-:S04]  /*0120*/  CS2R R6, SRZ ;  /* 0x0000000000067805 */ /* 0x000fc8000001ff00 */
[----:B------:R-:W2:Y:S04]  /*0130*/  @!P0 LDG.E.128 R8, desc[UR6][R16.64] ;  /* 0x0000000610088981 */ /* 0x000ea8000c1e1d00 */
[----:B------:R-:W3:Y:S01]  /*0140*/  @!P0 LDG.E.128 R4, desc[UR6][R14.64] ;  /* 0x000000060e048981 */ /* 0x000ee2000c1e1d00 */
[----:B------:R-:W1:Y:S01]  /*0150*/  S2UR UR5, SR_CgaCtaId ;  /* 0x00000000000579c3 */ /* 0x000e620000008800 */
[----:B------:R-:W-:Y:S01]  /*0160*/  UMOV UR4, 0x400 ;  /* 0x0000040000047882 */ /* 0x000fe20000000000 */
[----:B------:R-:W-:Y:S01]  /*0170*/  ISETP.GE.AND P1, PT, R0, 0x100, PT ;  /* 0x000001000000780c */ /* 0x000fe20003f26270 */
[----:B-1----:R-:W-:Y:S01]  /*0180*/  UPRMT UR4, UR5, 0x654, UR4 ;  /* 0x0000065405047896 */ /* 0x002fe20008000004 */
[----:B--2---:R-:W-:Y:S02]  /*0190*/  SEL R8, R8, RZ, !P0 ;  /* 0x000000ff08087207 */ /* 0x004fe40004000000 */
[----:B---3--:R-:W-:-:S02]  /*01a0*/  SEL R13, R4, RZ, !P0 ;  /* 0x000000ff040d7207 */ /* 0x008fc40004000000 */
[----:B------:R-:W-:Y:S02]  /*01b0*/  SEL R4, R5, RZ, !P0 ;  /* 0x000000ff05047207 */ /* 0x000fe40004000000 */
[----:B------:R-:W-:Y:S02]  /*01c0*/  SEL R5, R6, RZ, !P0 ;  /* 0x000000ff06057207 */ /* 0x000fe40004000000 */
[----:B------:R-:W-:Y:S02]  /*01d0*/  SEL R6, R7, RZ, !P0 ;  /* 0x000000ff07067207 */ /* 0x000fe40004000000 */
[----:B------:R-:W-:Y:S02]  /*01e0*/  SEL R9, R9, RZ, !P0 ;  /* 0x000000ff09097207 */ /* 0x000fe40004000000 */
[----:B------:R-:W-:Y:S02]  /*01f0*/  SEL R10, R10, RZ, !P0 ;  /* 0x000000ff0a0a7207 */ /* 0x000fe40004000000 */
[----:B------:R-:W-:Y:S01]  /*0200*/  SEL R11, R11, RZ, !P0 ;  /* 0x000000ff0b0b7207 */ /* 0x000fe20004000000 */
[----:B------:R-:W-:Y:S01]  /*0210*/  FADD R8, R13, R8 ;  /* 0x000000080d087221 */ /* 0x000fe20000000000 */
[----:B------:R-:W-:Y:S01]  /*0220*/  FADD R9, R4, R9 ;  /* 0x0000000904097221 */ /* 0x000fe20000000000 */
[----:B------:R-:W-:-:S02]  /*0230*/  FADD R10, R5, R10 ;  /* 0x0000000a050a7221 */ /* 0x000fc40000000000 */
[----:B------:R-:W-:Y:S01]  /*0240*/  FADD R11, R6, R11 ;  /* 0x0000000b060b7221 */ /* 0x000fe20000000000 */
[----:B------:R-:W-:Y:S02]  /*0250*/  FSEL R8, R8, RZ, !P0 ;  /* 0x000000ff08087208 */ /* 0x000fe40004000000 */
[----:B------:R-:W-:Y:S02]  /*0260*/  FSEL R9, R9, RZ, !P0 ;  /* 0x000000ff09097208 */ /* 0x000fe40004000000 */
[----:B------:R-:W-:Y:S02]  /*0270*/  FSEL R10, R10, RZ, !P0 ;  /* 0x000000ff0a0a7208 */ /* 0x000fe40004000000 */
[----:B------:R-:W-:Y:S01]  /*0280*/  FSEL R11, R11, RZ, !P0 ;  /* 0x000000ff0b0b7208 */ /* 0x000fe20004000000 */
[----:B------:R-:W1:Y:S04]  /*0290*/  SHFL.BFLY PT, R5, R8, 0x10, 0x1f ;  /* 0x0e001f0008057f89 */ /* 0x000e6800000e0000 */
[----:B------:R-:W2:Y:S04]  /*02a0*/  SHFL.BFLY PT, R4, R9, 0x10, 0x1f ;  /* 0x0e001f0009047f89 */ /* 0x000ea800000e0000 */
[----:B------:R-:W3:Y:S04]  /*02b0*/  SHFL.BFLY PT, R7, R10, 0x10, 0x1f ;  /* 0x0e001f000a077f89 */ /* 0x000ee800000e0000 */
[----:B------:R-:W4:Y:S01]  /*02c0*/  SHFL.BFLY PT, R14, R11, 0x10, 0x1f ;  /* 0x0e001f000b0e7f89 */ /* 0x000f2200000e0000 */
[----:B-1----:R-:W-:Y:S01]  /*02d0*/  FADD R5, R8, R5 ;  /* 0x0000000508057221 */ /* 0x002fe20000000000 */
[----:B--2---:R-:W-:Y:S01]  /*02e0*/  FADD R6, R9, R4 ;  /* 0x0000000409067221 */ /* 0x004fe20000000000 */
[----:B---3--:R-:W-:Y:S01]  /*02f0*/  FADD R13, R10, R7 ;  /* 0x000000070a0d7221 */ /* 0x008fe20000000000 */
[----:B----4-:R-:W-:-:S02]  /*0300*/  FADD R15, R11, R14 ;  /* 0x0000000e0b0f7221 */ /* 0x010fc40000000000 */
[----:B------:R-:W1:Y:S04]  /*0310*/  SHFL.BFLY PT, R4, R5, 0x8, 0x1f ;  /* 0x0d001f0005047f89 */ /* 0x000e6800000e0000 */
[----:B------:R-:W2:Y:S04]  /*0320*/  SHFL.BFLY PT, R7, R6, 0x8, 0x1f ;  /* 0x0d001f0006077f89 */ /* 0x000ea800000e0000 */
[----:B------:R-:W3:Y:S04]  /*0330*/  SHFL.BFLY PT, R14, R13, 0x8, 0x1f ;  /* 0x0d001f000d0e7f89 */ /* 0x000ee800000e0000 */
[----:B------:R-:W4:Y:S01]  /*0340*/  SHFL.BFLY PT, R16, R15, 0x8, 0x1f ;  /* 0x0d001f000f107f89 */ /* 0x000f2200000e0000 */
[----:B------:R-:W-:-:S02]  /*0350*/  SHF.R.U32.HI R9, RZ, 0x5, R0 ;  /* 0x00000005ff097819 */ /* 0x000fc40000011600 */
[----:B------:R-:W-:Y:S02]  /*0360*/  LOP3.LUT R8, R2, 0x1c, RZ, 0xc0, !PT ;  /* 0x0000001c02087812 */ /* 0x000fe400078ec0ff */
[----:B------:R-:W-:Y:S02]  /*0370*/  SGXT.U32 R9, R9, 0x3 ;  /* 0x000000030909781a */ /* 0x000fe40000000000 */
[----:B------:R-:W-:Y:S01]  /*0380*/  LOP3.LUT P0, RZ, R0, 0x18, RZ, 0xc0, !PT ;  /* 0x0000001800ff7812 */ /* 0x000fe2000780c0ff */
[----:B------:R-:W-:Y:S02]  /*0390*/  IMAD.SHL.U32 R10, R8, 0x20, RZ ;  /* 0x00000020080a7824 */ /* 0x000fe400078e00ff */
[----:B------:R-:W-:Y:S02]  /*03a0*/  IMAD.SHL.U32 R11, R9, 0x4, RZ ;  /* 0x00000004090b7824 */ /* 0x000fe400078e00ff */
[----:B-1----:R-:W-:-:S03]  /*03b0*/  FADD R18, R5, R4 ;  /* 0x0000000405127221 */ /* 0x002fc60000000000 */
[----:B------:R-:W-:Y:S01]  /*03c0*/  LOP3.LUT R11, R10, R11, RZ, 0xfc, !PT ;  /* 0x0000000b0a0b7212 */ /* 0x000fe200078efcff */
[----:B--2---:R-:W-:Y:S01]  /*03d0*/  FADD R6, R6, R7 ;  /* 0x0000000706067221 */ /* 0x004fe20000000000 */
[----:B---3--:R-:W-:Y:S01]  /*03e0*/  FADD R14, R13, R14 ;  /* 0x0000000e0d0e7221 */ /* 0x008fe20000000000 */
[----:B----4-:R-:W-:Y:S02]  /*03f0*/  FADD R16, R15, R16 ;  /* 0x000000100f107221 */ /* 0x010fe40000000000 */
[----:B------:R-:W-:Y:S04]  /*0400*/  @!P0 STS [R11+UR4], R18 ;  /* 0x000000120b008988 */ /* 0x000fe80008000804 */
[----:B------:R-:W-:Y:S04]  /*0410*/  @!P0 STS [R11+UR4+0x20], R6 ;  /* 0x000020060b008988 */ /* 0x000fe80008000804 */
[----:B------:R-:W-:Y:S04]  /*0420*/  @!P0 STS [R11+UR4+0x40], R14 ;  /* 0x0000400e0b008988 */ /* 0x000fe80008000804 */
[----:B------:R-:W-:Y:S01]  /*0430*/  @!P0 STS [R11+UR4+0x60], R16 ;  /* 0x000060100b008988 */ /* 0x000fe20008000804 */
[----:B------:R-:W-:Y:S06]  /*0440*/  BAR.SYNC.DEFER_BLOCKING 0x0 ;  /* 0x0000000000007b1d */ /* 0x000fec0000010000 */
[----:B------:R-:W1:Y:S04]  /*0450*/  @!P1 LDS R12, [R2+UR4] ;  /* 0x00000004020c9984 */ /* 0x000e680008000800 */
[----:B-1----:R-:W1:Y:S02]  /*0460*/  SHFL.BFLY PT, R5, R12, 0x4, 0x1f ;  /* 0x0c801f000c057f89 */ /* 0x002e6400000e0000 */
[----:B-1----:R-:W-:-:S05]  /*0470*/  FADD R7, R12, R5 ;  /* 0x000000050c077221 */ /* 0x002fca0000000000 */
[----:B------:R-:W1:Y:S01]  /*0480*/  SHFL.BFLY PT, R4, R7, 0x2, 0x1f ;  /* 0x0c401f0007047f89 */ /* 0x000e6200000e0000 */
[----:B------:R-:W-:Y:S01]  /*0490*/  LOP3.LUT P0, RZ, R0, 0x7, RZ, 0xc0, !PT ;  /* 0x0000000700ff7812 */ /* 0x000fe2000780c0ff */
[----:B-1----:R-:W-:-:S05]  /*04a0*/  FADD R13, R7, R4 ;  /* 0x00000004070d7221 */ /* 0x002fca0000000000 */
[----:B------:R-:W1:Y:S01]  /*04b0*/  SHFL.BFLY PT, R4, R13, 0x1, 0x1f ;  /* 0x0c201f000d047f89 */ /* 0x000e6200000e0000 */
[----:B------:R-:W-:Y:S01]  /*04c0*/  ISETP.LT.AND P0, PT, R0, 0x100, !P0 ;  /* 0x000001000000780c */ /* 0x000fe20004701270 */
[----:B-1----:R-:W-:-:S12]  /*04d0*/  FADD R15, R13, R4 ;  /* 0x000000040d0f7221 */ /* 0x002fd80000000000 */
[----:B------:R-:W-:Y:S01]  /*04e0*/  @P0 STS [R2+UR4], R15 ;  /* 0x0000000f02000988 */ /* 0x000fe20008000804 */
[----:B------:R-:W-:Y:S06]  /*04f0*/  BAR.SYNC.DEFER_BLOCKING 0x0 ;  /* 0x0000000000007b1d */ /* 0x000fec0000010000 */
[----:B------:R-:W-:Y:S04]  /*0500*/  LDS R4, [R10+UR4] ;  /* 0x000000040a047984 */ /* 0x000fe80008000800 */
[----:B------:R-:W-:Y:S04]  /*0510*/  LDS R5, [R10+UR4+0x20] ;  /* 0x000020040a057984 */ /* 0x000fe80008000800 */
[----:B------:R-:W-:Y:S04]  /*0520*/  LDS R6, [R10+UR4+0x40] ;  /* 0x000040040a067984 */ /* 0x000fe80008000800 */
[----:B------:R-:W1:Y:S01]  /*0530*/  LDS R7, [R10+UR4+0x60] ;  /* 0x000060040a077984 */ /* 0x000e620008000800 */
[----:B------:R-:W-:Y:S01]  /*0540*/  LOP3.LUT R11, R3, 0x1f, R0, 0xf8, !PT ;  /* 0x0000001f030b7812 */ /* 0x000fe200078ef800 */
[----:B------:R-:W-:-:S04]  /*0550*/  VIADD R3, R10, UR4 ;  /* 0x000000040a037c36 */ /* 0x000fc80008000000 */
[----:B------:R-:W-:Y:S01]  /*0560*/  IMAD R3, R8, -0x1c, R3 ;  /* 0xffffffe408037824 */ /* 0x000fe200078e0203 */
[----:B------:R-:W-:Y:S01]  /*0570*/  BAR.SYNC.DEFER_BLOCKING 0x0 ;  /* 0x0000000000007b1d */ /* 0x000fe20000010000 */
[----:B------:R-:W-:-:S04]  /*0580*/  ISETP.GE.AND P0, PT, R11, 0x40, PT ;  /* 0x000000400b00780c */ /* 0x000fc80003f06270 */
[----:B------:R-:W-:Y:S02]  /*0590*/  ISETP.EQ.AND P0, PT, R9, RZ, !P0 ;  /* 0x000000ff0900720c */ /* 0x000fe40004702270 */
[----:B------:R-:W-:Y:S01]  /*05a0*/  LOP3.LUT R0, R0, 0x1f, RZ, 0xc0, !PT ;  /* 0x0000001f00007812 */ /* 0x000fe200078ec0ff */
[----:B-1----:R1:W-:Y:S03]  /*05b0*/  STS.128 [R3], R4 ;  /* 0x0000000403007388 */ /* 0x0023e60000000c00 */
[----:B------:R-:W-:Y:S01]  /*05c0*/  LEA R0, R0, UR4, 0x2 ;  /* 0x0000000400007c11 */ /* 0x000fe2000f8e10ff */
[----:B------:R-:W-:Y:S06]  /*05d0*/  BAR.SYNC.DEFER_BLOCKING 0x0 ;  /* 0x0000000000007b1d */ /* 0x000fec0000010000 */
[----:B-1----:R-:W-:Y:S05]  /*05e0*/  @!P0 EXIT ;  /* 0x000000000000894d */ /* 0x002fea0003800000 */
[----:B------:R-:W0:Y:S01]  /*05f0*/  LDS R5, [R0] ;  /* 0x0000000000057984 */ /* 0x000e220000000800 */
[----:B------:R-:W1:Y:S02]  /*0600*/  LDC.64 R2, c[0x0][0x218] ;  /* 0x00008600ff027b82 */ /* 0x000e640000000a00 */
[----:B-1----:R-:W-:-:S05]  /*0610*/  IMAD.WIDE R2, R11, 0x4, R2 ;  /* 0x000000040b027825 */ /* 0x002fca00078e0202 */
[----:B0-----:R-:W-:Y:S01]  /*0620*/  STG.E desc[UR6][R2.64], R5 ;  /* 0x0000000502007986 */ /* 0x001fe2000c101906 */
[----:B------:R-:W-:Y:S05]  /*0630*/  EXIT ;  /* 0x000000000000794d */ /* 0x000fea0003800000 */
.L_x_0:
[----:B------:R-:W-:-:S00]  /*0640*/  BRA `(.L_x_0) ;  /* 0xfffffffc00fc7947 */ /* 0x000fc0000383ffff */
[----:B------:R-:W-:-:S00]  /*0650*/  NOP ;  /* 0x0000000000007918 */ /* 0x000fc00000000000 */
        /* <DEDUP_REMOVED lines=10> */
.L_x_1:


//--------------------- .nv.shared.triton_per_fused_abs_mean_sub_16 --------------------------
	.section	.nv.shared.triton_per_fused_abs_mean_sub_16,"aw",@nobits
	.sectionflags	@""
	.align	16
	.zero		1024


//--------------------- .nv.constant0.triton_per_fused_abs_mean_sub_16 --------------------------
	.section	.nv.constant0.triton_per_fused_abs_mean_sub_16,"a",@progbits
	.sectionflags	@""
	.align	4
.nv.constant0.triton_per_fused_abs_mean_sub_16:
	.zero		552
